//
// Generated by NVIDIA NVVM Compiler
//
// Compiler Build ID: CL-36424714
// Cuda compilation tools, release 13.0, V13.0.88
// Based on NVVM 20.0.0
//

.version 9.0
.target sm_100
.address_size 64

	// .globl	_Z9countOnesPiS_ii

.visible .entry _Z9countOnesPiS_ii(
	.param .u64 .ptr .align 1 _Z9countOnesPiS_ii_param_0,
	.param .u64 .ptr .align 1 _Z9countOnesPiS_ii_param_1,
	.param .u32 _Z9countOnesPiS_ii_param_2,
	.param .u32 _Z9countOnesPiS_ii_param_3
)
{
	.reg .pred 	%p<5>;
	.reg .b32 	%r<14>;
	.reg .b64 	%rd<7>;

	ld.param.u64 	%rd1, [_Z9countOnesPiS_ii_param_0];
	ld.param.u64 	%rd2, [_Z9countOnesPiS_ii_param_1];
	ld.param.u32 	%r4, [_Z9countOnesPiS_ii_param_2];
	ld.param.u32 	%r3, [_Z9countOnesPiS_ii_param_3];
	mov.u32 	%r5, %ctaid.x;
	mov.u32 	%r6, %ntid.x;
	mov.u32 	%r7, %tid.x;
	mad.lo.s32 	%r1, %r5, %r6, %r7;
	mov.u32 	%r8, %ctaid.y;
	mov.u32 	%r9, %ntid.y;
	mov.u32 	%r10, %tid.y;
	mad.lo.s32 	%r2, %r8, %r9, %r10;
	setp.ge.s32 	%p1, %r2, %r4;
	setp.ge.s32 	%p2, %r1, %r3;
	or.pred  	%p3, %p1, %p2;
	@%p3 bra 	$L__BB0_3;
	cvta.to.global.u64 	%rd3, %rd1;
	mad.lo.s32 	%r11, %r3, %r2, %r1;
	mul.wide.s32 	%rd4, %r11, 4;
	add.s64 	%rd5, %rd3, %rd4;
	ld.global.u32 	%r12, [%rd5];
	setp.ne.s32 	%p4, %r12, 1;
	@%p4 bra 	$L__BB0_3;
	cvta.to.global.u64 	%rd6, %rd2;
	atom.global.add.u32 	%r13, [%rd6], 1;
$L__BB0_3:
	ret;

}


// ===== COMPILED SASS (sm_100) =====

	.target	sm_100

	.elftype	@"ET_EXEC"


//--------------------- .note.nv.tkinfo           --------------------------
	.section	.note.nv.tkinfo,"",@"SHT_NOTE"
	.sectionflags	@"SHF_NOTE_NV_TKINFO"
	.tkinfo
        /*0018*/ 	.word	0x00000002
        /*0030*/ 	.string	""
        /*0030*/ 	.string	"ptxas"
        /*0030*/ 	.string	"Cuda compilation tools, release 13.0, V13.0.88"
        /*0030*/ 	.string	"Build cuda_13.0.r13.0/compiler.36424714_0"
        /*0030*/ 	.string	"-arch sm_100 -m 64 "



//--------------------- .note.nv.cuinfo           --------------------------
	.section	.note.nv.cuinfo,"",@"SHT_NOTE"
	.sectionflags	@"SHF_NOTE_NV_CUINFO"
        /*0018*/ 	.short	0x0002
        /*001a*/ 	.short	0x0064
        /*001c*/ 	.short	0x0082
	.zero		2


//--------------------- .nv.info                  --------------------------
	.section	.nv.info,"",@"SHT_CUDA_INFO"
	.align	4


	//----- nvinfo : EIATTR_REGCOUNT
	.align		4
        /*0000*/ 	.byte	0x04, 0x2f
        /*0002*/ 	.short	(.L_1 - .L_0)
	.align		4
.L_0:
        /*0004*/ 	.word	index@(_Z9countOnesPiS_ii)
        /*0008*/ 	.word	0x00000008


	//----- nvinfo : EIATTR_FRAME_SIZE
	.align		4
.L_1:
        /*000c*/ 	.byte	0x04, 0x11
        /*000e*/ 	.short	(.L_3 - .L_2)
	.align		4
.L_2:
        /*0010*/ 	.word	index@(_Z9countOnesPiS_ii)
        /*0014*/ 	.word	0x00000000


	//----- nvinfo : EIATTR_MIN_STACK_SIZE
	.align		4
.L_3:
        /*0018*/ 	.byte	0x04, 0x12
        /*001a*/ 	.short	(.L_5 - .L_4)
	.align		4
.L_4:
        /*001c*/ 	.word	index@(_Z9countOnesPiS_ii)
        /*0020*/ 	.word	0x00000000
.L_5:


//--------------------- .nv.compat                --------------------------
	.section	.nv.compat,"",@"SHT_CUDA_COMPAT_INFO"
	.align	4
        /*0000*/ 	.byte	0x02, 0x09, 0x00, 0x00, 0x02, 0x02, 0x01, 0x00, 0x02, 0x05, 0x05, 0x00, 0x03, 0x07, 0x01, 0x01
        /*0010*/ 	.byte	0x02, 0x03, 0x00, 0x00, 0x02, 0x06, 0x01, 0x00, 0x04, 0x0b, 0x08, 0x00, 0x09, 0x00, 0x00, 0x00
        /*0020*/ 	.byte	0x00, 0x00, 0x00, 0x00


//--------------------- .nv.info._Z9countOnesPiS_ii --------------------------
	.section	.nv.info._Z9countOnesPiS_ii,"",@"SHT_CUDA_INFO"
	.sectionflags	@""
	.align	4


	//----- nvinfo : EIATTR_CUDA_API_VERSION
	.align		4
        /*0000*/ 	.byte	0x04, 0x37
        /*0002*/ 	.short	(.L_7 - .L_6)
.L_6:
        /*0004*/ 	.word	0x00000082


	//----- nvinfo : EIATTR_KPARAM_INFO
	.align		4
.L_7:
        /*0008*/ 	.byte	0x04, 0x17
        /*000a*/ 	.short	(.L_9 - .L_8)
.L_8:
        /*000c*/ 	.word	0x00000000
        /*0010*/ 	.short	0x0003
        /*0012*/ 	.short	0x0014
        /*0014*/ 	.byte	0x00, 0xf0, 0x11, 0x00


	//----- nvinfo : EIATTR_KPARAM_INFO
	.align		4
.L_9:
        /*0018*/ 	.byte	0x04, 0x17
        /*001a*/ 	.short	(.L_11 - .L_10)
.L_10:
        /*001c*/ 	.word	0x00000000
        /*0020*/ 	.short	0x0002
        /*0022*/ 	.short	0x0010
        /*0024*/ 	.byte	0x00, 0xf0, 0x11, 0x00


	//----- nvinfo : EIATTR_KPARAM_INFO
	.align		4
.L_11:
        /*0028*/ 	.byte	0x04, 0x17
        /*002a*/ 	.short	(.L_13 - .L_12)
.L_12:
        /*002c*/ 	.word	0x00000000
        /*0030*/ 	.short	0x0001
        /*0032*/ 	.short	0x0008
        /*0034*/ 	.byte	0x00, 0xf5, 0x21, 0x00


	//----- nvinfo : EIATTR_KPARAM_INFO
	.align		4
.L_13:
        /*0038*/ 	.byte	0x04, 0x17
        /*003a*/ 	.short	(.L_15 - .L_14)
.L_14:
        /*003c*/ 	.word	0x00000000
        /*0040*/ 	.short	0x0000
        /*0042*/ 	.short	0x0000
        /*0044*/ 	.byte	0x00, 0xf5, 0x21, 0x00


	//----- nvinfo : EIATTR_SPARSE_MMA_MASK
	.align		4
.L_15:
        /*0048*/ 	.byte	0x03, 0x50
        /*004a*/ 	.short	0x0000


	//----- nvinfo : EIATTR_MAXREG_COUNT
	.align		4
        /*004c*/ 	.byte	0x03, 0x1b
        /*004e*/ 	.short	0x00ff


	//----- nvinfo : EIATTR_MERCURY_ISA_VERSION
	.align		4
        /*0050*/ 	.byte	0x03, 0x5f
        /*0052*/ 	.short	0x0101


	//----- nvinfo : EIATTR_INT_WARP_WIDE_INSTR_OFFSETS
	.align		4
        /*0054*/ 	.byte	0x04, 0x31
        /*0056*/ 	.short	(.L_17 - .L_16)


	//   ....[0]....
.L_16:
        /*0058*/ 	.word	0x00000160


	//----- nvinfo : EIATTR_VRC_CTA_INIT_COUNT
	.align		4
.L_17:
        /*005c*/ 	.byte	0x02, 0x4a
	.zero		1
	.zero		1


	//----- nvinfo : EIATTR_EXIT_INSTR_OFFSETS
	.align		4
        /*0060*/ 	.byte	0x04, 0x1c
        /*0062*/ 	.short	(.L_19 - .L_18)


	//   ....[0]....
.L_18:
        /*0064*/ 	.word	0x000000c0


	//   ....[1]....
        /*0068*/ 	.word	0x00000130


	//   ....[2]....
        /*006c*/ 	.word	0x000001b0


	//----- nvinfo : EIATTR_CBANK_PARAM_SIZE
	.align		4
.L_19:
        /*0070*/ 	.byte	0x03, 0x19
        /*0072*/ 	.short	0x0018


	//----- nvinfo : EIATTR_PARAM_CBANK
	.align		4
        /*0074*/ 	.byte	0x04, 0x0a
        /*0076*/ 	.short	(.L_21 - .L_20)
	.align		4
.L_20:
        /*0078*/ 	.word	index@(.nv.constant0._Z9countOnesPiS_ii)
        /*007c*/ 	.short	0x0380
        /*007e*/ 	.short	0x0018


	//----- nvinfo : EIATTR_SW_WAR
	.align		4
.L_21:
        /*0080*/ 	.byte	0x04, 0x36
        /*0082*/ 	.short	(.L_23 - .L_22)
.L_22:
        /*0084*/ 	.word	0x00000008
.L_23:


//--------------------- .nv.callgraph             --------------------------
	.section	.nv.callgraph,"",@"SHT_CUDA_CALLGRAPH"
	.align	4
	.sectionentsize	8
	.align		4
        /*0000*/ 	.word	0x00000000
	.align		4
        /*0004*/ 	.word	0xffffffff
	.align		4
        /*0008*/ 	.word	0x00000000
	.align		4
        /*000c*/ 	.word	0xfffffffe
	.align		4
        /*0010*/ 	.word	0x00000000
	.align		4
        /*0014*/ 	.word	0xfffffffd
	.align		4
        /*0018*/ 	.word	0x00000000
	.align		4
        /*001c*/ 	.word	0xfffffffc


//--------------------- .text._Z9countOnesPiS_ii  --------------------------
	.section	.text._Z9countOnesPiS_ii,"ax",@progbits
	.align	128
        .global         _Z9countOnesPiS_ii
        .type           _Z9countOnesPiS_ii,@function
        .size           _Z9countOnesPiS_ii,(.L_x_1 - _Z9countOnesPiS_ii)
        .other          _Z9countOnesPiS_ii,@"STO_CUDA_ENTRY STV_DEFAULT"
_Z9countOnesPiS_ii:
.text._Z9countOnesPiS_ii:
[----:B------:R-:W-:Y:S01]  /*0000*/  LDC R1, c[0x0][0x37c] ;  /* 0x0000df00ff017b82 */ /* 0x000fe20000000800 */
[----:B------:R-:W0:Y:S07]  /*0010*/  S2R R3, SR_TID.X ;  /* 0x0000000000037919 */ /* 0x000e2e0000002100 */
[----:B------:R-:W0:Y:S01]  /*0020*/  S2UR UR4, SR_CTAID.X ;  /* 0x00000000000479c3 */ /* 0x000e220000002500 */
[----:B------:R-:W1:Y:S01]  /*0030*/  LDCU.64 UR6, c[0x0][0x390] ;  /* 0x00007200ff0677ac */ /* 0x000e620008000a00 */
[----:B------:R-:W2:Y:S06]  /*0040*/  S2R R2, SR_TID.Y ;  /* 0x0000000000027919 */ /* 0x000eac0000002200 */
[----:B------:R-:W0:Y:S08]  /*0050*/  LDC R0, c[0x0][0x360] ;  /* 0x0000d800ff007b82 */ /* 0x000e300000000800 */
[----:B------:R-:W2:Y:S08]  /*0060*/  S2UR UR5, SR_CTAID.Y ;  /* 0x00000000000579c3 */ /* 0x000eb00000002600 */
[----:B------:R-:W2:Y:S01]  /*0070*/  LDC R5, c[0x0][0x364] ;  /* 0x0000d900ff057b82 */ /* 0x000ea20000000800 */
[----:B0-----:R-:W-:-:S05]  /*0080*/  IMAD R0, R0, UR4, R3 ;  /* 0x0000000400007c24 */ /* 0x001fca000f8e0203 */
[----:B-1----:R-:W-:Y:S01]  /*0090*/  ISETP.GE.AND P0, PT, R0, UR7, PT ;  /* 0x0000000700007c0c */ /* 0x002fe2000bf06270 */
[----:B--2---:R-:W-:-:S05]  /*00a0*/  IMAD R5, R5, UR5, R2 ;  /* 0x0000000505057c24 */ /* 0x004fca000f8e0202 */
[----:B------:R-:W-:-:S13]  /*00b0*/  ISETP.GE.OR P0, PT, R5, UR6, P0 ;  /* 0x0000000605007c0c */ /* 0x000fda0008706670 */
[----:B------:R-:W-:Y:S05]  /*00c0*/  @P0 EXIT ;  /* 0x000000000000094d */ /* 0x000fea0003800000 */
[----:B------:R-:W0:Y:S01]  /*00d0*/  LDC.64 R2, c[0x0][0x380] ;  /* 0x0000e000ff027b82 */ /* 0x000e220000000a00 */
[----:B------:R-:W1:Y:S01]  /*00e0*/  LDCU.64 UR4, c[0x0][0x358] ;  /* 0x00006b00ff0477ac */ /* 0x000e620008000a00 */
[----:B------:R-:W-:-:S04]  /*00f0*/  IMAD R5, R5, UR7, R0 ;  /* 0x0000000705057c24 */ /* 0x000fc8000f8e0200 */
[----:B0-----:R-:W-:-:S06]  /*0100*/  IMAD.WIDE R2, R5, 0x4, R2 ;  /* 0x0000000405027825 */ /* 0x001fcc00078e0202 */
[----:B-1----:R-:W2:Y:S02]  /*0110*/  LDG.E R2, desc[UR4][R2.64] ;  /* 0x0000000402027981 */ /* 0x002ea4000c1e1900 */
[----:B--2---:R-:W-:-:S13]  /*0120*/  ISETP.NE.AND P0, PT, R2, 0x1, PT ;  /* 0x000000010200780c */ /* 0x004fda0003f05270 */
[----:B------:R-:W-:Y:S05]  /*0130*/  @P0 EXIT ;  /* 0x000000000000094d */ /* 0x000fea0003800000 */
[----:B------:R-:W0:Y:S01]  /*0140*/  S2R R0, SR_LANEID ;  /* 0x0000000000007919 */ /* 0x000e220000000000 */
[----:B------:R-:W1:Y:S01]  /*0150*/  LDC.64 R2, c[0x0][0x388] ;  /* 0x0000e200ff027b82 */ /* 0x000e620000000a00 */
[----:B------:R-:W-:Y:S02]  /*0160*/  VOTEU.ANY UR6, UPT, PT ;  /* 0x0000000000067886 */ /* 0x000fe400038e0100 */
[----:B------:R-:W-:Y:S02]  /*0170*/  UFLO.U32 UR7, UR6 ;  /* 0x00000006000772bd */ /* 0x000fe400080e0000 */
[----:B------:R-:W1:Y:S04]  /*0180*/  POPC R5, UR6 ;  /* 0x0000000600057d09 */ /* 0x000e680008000000 */
[----:B0-----:R-:W-:-:S13]  /*0190*/  ISETP.EQ.U32.AND P0, PT, R0, UR7, PT ;  /* 0x0000000700007c0c */ /* 0x001fda000bf02070 */
[----:B-1----:R-:W-:Y:S01]  /*01a0*/  @P0 REDG.E.ADD.STRONG.GPU desc[UR4][R2.64], R5 ;  /* 0x000000050200098e */ /* 0x002fe2000c12e104 */
[----:B------:R-:W-:Y:S05]  /*01b0*/  EXIT ;  /* 0x000000000000794d */ /* 0x000fea0003800000 */
.L_x_0:
[----:B------:R-:W-:-:S00]  /*01c0*/  BRA `(.L_x_0) ;  /* 0xfffffffc00fc7947 */ /* 0x000fc0000383ffff */
[----:B------:R-:W-:-:S00]  /*01d0*/  NOP ;  /* 0x0000000000007918 */ /* 0x000fc00000000000 */
        /* <DEDUP_REMOVED lines=10> */
.L_x_1:


//--------------------- .nv.shared.reserved.0     --------------------------
	.section	.nv.shared.reserved.0,"aw",@nobits
	.weak		__nv_reservedSMEM_offset_0_alias
	.size		__nv_reservedSMEM_offset_0_alias, 0, 64
	.other		__nv_reservedSMEM_offset_0_alias,@"STO_CUDA_RESERVED_SHARED STV_DEFAULT"
__nv_reservedSMEM_offset_0_alias:
	.zero		0
	.zero		64


//--------------------- .nv.constant0._Z9countOnesPiS_ii --------------------------
	.section	.nv.constant0._Z9countOnesPiS_ii,"a",@progbits
	.sectionflags	@""
	.align	4
.nv.constant0._Z9countOnesPiS_ii:
	.zero		920


//--------------------- SYMBOLS --------------------------

	.type		.nv.reservedSmem.offset0,@object
	.size		.nv.reservedSmem.offset0,0x4
